	.headerflags	@"EF_CUDA_TEXMODE_UNIFIED EF_CUDA_64BIT_ADDRESS EF_CUDA_ACCELERATORS EF_CUDA_SM90 EF_CUDA_VIRTUAL_SM(EF_CUDA_SM90)"
	.elftype	@"ET_EXEC"


//--------------------- .nv.info                  --------------------------
	.section	.nv.info,"",@"SHT_CUDA_INFO"
	.align	4


	//----- nvinfo : EIATTR_REGCOUNT
	.align		4
        /*0000*/ 	.byte	0x04, 0x2f
        /*0002*/ 	.short	(.L_1 - .L_0)
	.align		4
.L_0:
        /*0004*/ 	.word	index@(triton_poi_fused_2)
        /*0008*/ 	.word	0x0000001e


	//----- nvinfo : EIATTR_MIN_STACK_SIZE
	.align		4
.L_1:
        /*000c*/ 	.byte	0x04, 0x12
        /*000e*/ 	.short	(.L_3 - .L_2)
	.align		4
.L_2:
        /*0010*/ 	.word	index@(triton_poi_fused_2)
        /*0014*/ 	.word	0x00000000


	//----- nvinfo : EIATTR_FRAME_SIZE
	.align		4
.L_3:
        /*0018*/ 	.byte	0x04, 0x11
        /*001a*/ 	.short	(.L_5 - .L_4)
	.align		4
.L_4:
        /*001c*/ 	.word	index@(triton_poi_fused_2)
        /*0020*/ 	.word	0x00000000


	//----- nvinfo : EIATTR_MIN_STACK_SIZE
	.align		4
.L_5:
        /*0024*/ 	.byte	0x04, 0x12
        /*0026*/ 	.short	(.L_7 - .L_6)
	.align		4
.L_6:
        /*0028*/ 	.word	index@(triton_poi_fused_2)
        /*002c*/ 	.word	0x00000000
.L_7:


//--------------------- .nv.info.triton_poi_fused_2 --------------------------
	.section	.nv.info.triton_poi_fused_2,"",@"SHT_CUDA_INFO"
	.sectionflags	@""
	.align	4


	//----- nvinfo : EIATTR_CUDA_API_VERSION
	.align		4
        /*0000*/ 	.byte	0x04, 0x37
        /*0002*/ 	.short	(.L_9 - .L_8)
.L_8:
        /*0004*/ 	.word	0x0000007c


	//----- nvinfo : EIATTR_KPARAM_INFO
	.align		4
.L_9:
        /*0008*/ 	.byte	0x04, 0x17
        /*000a*/ 	.short	(.L_11 - .L_10)
.L_10:
        /*000c*/ 	.word	0x00000000
        /*0010*/ 	.short	0x0003
        /*0012*/ 	.short	0x0014
        /*0014*/ 	.byte	0x00, 0xf0, 0x11, 0x00


	//----- nvinfo : EIATTR_KPARAM_INFO
	.align		4
.L_11:
        /*0018*/ 	.byte	0x04, 0x17
        /*001a*/ 	.short	(.L_13 - .L_12)
.L_12:
        /*001c*/ 	.word	0x00000000
        /*0020*/ 	.short	0x0002
        /*0022*/ 	.short	0x0010
        /*0024*/ 	.byte	0x00, 0xf0, 0x11, 0x00


	//----- nvinfo : EIATTR_KPARAM_INFO
	.align		4
.L_13:
        /*0028*/ 	.byte	0x04, 0x17
        /*002a*/ 	.short	(.L_15 - .L_14)
.L_14:
        /*002c*/ 	.word	0x00000000
        /*0030*/ 	.short	0x0001
        /*0032*/ 	.short	0x0008
        /*0034*/ 	.byte	0x00, 0xf4, 0x21, 0x00


	//----- nvinfo : EIATTR_KPARAM_INFO
	.align		4
.L_15:
        /*0038*/ 	.byte	0x04, 0x17
        /*003a*/ 	.short	(.L_17 - .L_16)
.L_16:
        /*003c*/ 	.word	0x00000000
        /*0040*/ 	.short	0x0000
        /*0042*/ 	.short	0x0000
        /*0044*/ 	.byte	0x00, 0xf4, 0x21, 0x00


	//----- nvinfo : EIATTR_SPARSE_MMA_MASK
	.align		4
.L_17:
        /*0048*/ 	.byte	0x03, 0x50
        /*004a*/ 	.short	0x0000


	//----- nvinfo : EIATTR_MAXREG_COUNT
	.align		4
        /*004c*/ 	.byte	0x03, 0x1b
        /*004e*/ 	.short	0x00ff


	//----- nvinfo : EIATTR_EXIT_INSTR_OFFSETS
	.align		4
        /*0050*/ 	.byte	0x04, 0x1c
        /*0052*/ 	.short	(.L_19 - .L_18)


	//   ....[0]....
.L_18:
        /*0054*/ 	.word	0x000006c0


	//   ....[1]....
        /*0058*/ 	.word	0x00000710


	//----- nvinfo : EIATTR_REQNTID
	.align		4
.L_19:
        /*005c*/ 	.byte	0x04, 0x10
        /*005e*/ 	.short	(.L_21 - .L_20)
.L_20:
        /*0060*/ 	.word	0x00000080
        /*0064*/ 	.word	0x00000001
        /*0068*/ 	.word	0x00000001


	//----- nvinfo : EIATTR_CBANK_PARAM_SIZE
	.align		4
.L_21:
        /*006c*/ 	.byte	0x03, 0x19
        /*006e*/ 	.short	0x0018


	//----- nvinfo : EIATTR_PARAM_CBANK
	.align		4
        /*0070*/ 	.byte	0x04, 0x0a
        /*0072*/ 	.short	(.L_23 - .L_22)
	.align		4
.L_22:
        /*0074*/ 	.word	index@(.nv.constant0.triton_poi_fused_2)
        /*0078*/ 	.short	0x0210
        /*007a*/ 	.short	0x0018


	//----- nvinfo : EIATTR_SW_WAR
	.align		4
.L_23:
        /*007c*/ 	.byte	0x04, 0x36
        /*007e*/ 	.short	(.L_25 - .L_24)
.L_24:
        /*0080*/ 	.word	0x00000008
.L_25:


//--------------------- .nv.callgraph             --------------------------
	.section	.nv.callgraph,"",@"SHT_CUDA_CALLGRAPH"
	.align	4
	.sectionentsize	8
	.align		4
        /*0000*/ 	.word	0x00000000
	.align		4
        /*0004*/ 	.word	0xffffffff
	.align		4
        /*0008*/ 	.word	0x00000000
	.align		4
        /*000c*/ 	.word	0xfffffffe
	.align		4
        /*0010*/ 	.word	0x00000000
	.align		4
        /*0014*/ 	.word	0xfffffffd
	.align		4
        /*0018*/ 	.word	0x00000000
	.align		4
        /*001c*/ 	.word	0xfffffffc


//--------------------- .text.triton_poi_fused_2  --------------------------
	.section	.text.triton_poi_fused_2,"ax",@progbits
	.sectionflags	@"SHF_BARRIERS=1"
	.align	128
        .global         triton_poi_fused_2
        .type           triton_poi_fused_2,@function
        .size           triton_poi_fused_2,(.L_x_1 - triton_poi_fused_2)
        .other          triton_poi_fused_2,@"STO_CUDA_ENTRY STV_DEFAULT"
triton_poi_fused_2:
.text.triton_poi_fused_2:
[----:B------:R-:W0:Y:S01]  /*0000*/  LDC R1, c[0x0][0x28] ;  /* 0x00000a00ff017b82 */ /* 0x000e220000000800 */
[----:B------:R-:W1:Y:S07]  /*0010*/  S2R R19, SR_CTAID.Z ;  /* 0x0000000000137919 */ /* 0x000e6e0000002700 */
[----:B------:R-:W1:Y:S01]  /*0020*/  S2UR UR4, SR_CTAID.Y ;  /* 0x00000000000479c3 */ /* 0x000e620000002600 */
[----:B------:R-:W-:Y:S01]  /*0030*/  IMAD.MOV.U32 R14, RZ, RZ, RZ ;  /* 0x000000ffff0e7224 */ /* 0x000fe200078e00ff */
[----:B------:R-:W-:Y:S01]  /*0040*/  ULDC.64 UR6, c[0x0][0x208] ;  /* 0x0000820000067ab9 */ /* 0x000fe20000000a00 */
[----:B------:R-:W2:Y:S01]  /*0050*/  S2R R15, SR_CTAID.X ;  /* 0x00000000000f7919 */ /* 0x000ea20000002500 */
[----:B------:R-:W3:Y:S04]  /*0060*/  S2R R18, SR_TID.X ;  /* 0x0000000000127919 */ /* 0x000ee80000002100 */
[----:B------:R-:W1:Y:S08]  /*0070*/  LDC R0, c[0x0][0x10] ;  /* 0x00000400ff007b82 */ /* 0x000e700000000800 */
[----:B------:R-:W4:Y:S01]  /*0080*/  LDC.64 R16, c[0x0][0x210] ;  /* 0x00008400ff107b82 */ /* 0x000f220000000a00 */
[----:B-1----:R-:W-:-:S02]  /*0090*/  IMAD R19, R19, R0, UR4 ;  /* 0x0000000413137e24 */ /* 0x002fc4000f8e0200 */
[----:B--2---:R-:W-:Y:S02]  /*00a0*/  IMAD.SHL.U32 R15, R15, 0x10, RZ ;  /* 0x000000100f0f7824 */ /* 0x004fe400078e00ff */
[----:B------:R-:W-:Y:S01]  /*00b0*/  IMAD.SHL.U32 R19, R19, 0x40, RZ ;  /* 0x0000004013137824 */ /* 0x000fe200078e00ff */
[----:B---3--:R-:W-:Y:S02]  /*00c0*/  SHF.R.U32.HI R0, RZ, 0x4, R18 ;  /* 0x00000004ff007819 */ /* 0x008fe40000011612 */
[----:B------:R-:W-:Y:S02]  /*00d0*/  LOP3.LUT R4, R15, 0xf, R18, 0xf8, !PT ;  /* 0x0000000f0f047812 */ /* 0x000fe400078ef812 */
[----:B------:R-:W-:Y:S02]  /*00e0*/  SGXT.U32 R0, R0, 0x3 ;  /* 0x000000030000781a */ /* 0x000fe40000000000 */
[----:B------:R-:W-:Y:S02]  /*00f0*/  ISETP.GE.AND P0, PT, R4, 0x9, PT ;  /* 0x000000090400780c */ /* 0x000fe40003f06270 */
[----:B------:R-:W-:-:S02]  /*0100*/  LOP3.LUT R3, R19, 0x8, R0, 0xfe, !PT ;  /* 0x0000000813037812 */ /* 0x000fc400078efe00 */
[----:B------:R-:W-:Y:S02]  /*0110*/  LOP3.LUT R2, R19, R0, RZ, 0xfc, !PT ;  /* 0x0000000013027212 */ /* 0x000fe400078efcff */
[C---:B------:R-:W-:Y:S01]  /*0120*/  ISETP.LT.AND P2, PT, R3.reuse, 0x10000, !P0 ;  /* 0x000100000300780c */ /* 0x040fe20004741270 */
[--C-:B------:R-:W-:Y:S01]  /*0130*/  IMAD R3, R3, 0x9, R4.reuse ;  /* 0x0000000903037824 */ /* 0x100fe200078e0204 */
[----:B------:R-:W-:Y:S01]  /*0140*/  LOP3.LUT R6, R19, 0x10, R0, 0xfe, !PT ;  /* 0x0000001013067812 */ /* 0x000fe200078efe00 */
[C---:B------:R-:W-:Y:S01]  /*0150*/  IMAD R5, R2.reuse, 0x9, R4 ;  /* 0x0000000902057824 */ /* 0x040fe200078e0204 */
[----:B------:R-:W-:Y:S02]  /*0160*/  LOP3.LUT R7, R19, 0x18, R0, 0xfe, !PT ;  /* 0x0000001813077812 */ /* 0x000fe400078efe00 */
[----:B------:R-:W-:Y:S01]  /*0170*/  ISETP.LT.AND P1, PT, R2, 0x10000, !P0 ;  /* 0x000100000200780c */ /* 0x000fe20004721270 */
[----:B----4-:R-:W-:Y:S01]  /*0180*/  IMAD.WIDE R2, R3, 0x4, R16 ;  /* 0x0000000403027825 */ /* 0x010fe200078e0210 */
[----:B------:R-:W-:-:S02]  /*0190*/  ISETP.LT.AND P6, PT, R6, 0x10000, !P0 ;  /* 0x000100000600780c */ /* 0x000fc400047c1270 */
[----:B------:R-:W-:Y:S02]  /*01a0*/  LOP3.LUT R8, R19, 0x20, R0, 0xfe, !PT ;  /* 0x0000002013087812 */ /* 0x000fe400078efe00 */
[----:B------:R-:W-:Y:S01]  /*01b0*/  ISETP.LT.AND P5, PT, R7, 0x10000, !P0 ;  /* 0x000100000700780c */ /* 0x000fe200047a1270 */
[----:B------:R1:W2:Y:S01]  /*01c0*/  @P2 LDG.E.EL R14, desc[UR6][R2.64] ;  /* 0x00000006020e2981 */ /* 0x0002a2000c2e1900 */
[----:B------:R-:W-:Y:S02]  /*01d0*/  LOP3.LUT R4, R19, 0x28, R0, 0xfe, !PT ;  /* 0x0000002813047812 */ /* 0x000fe400078efe00 */
[----:B------:R-:W-:Y:S02]  /*01e0*/  LOP3.LUT R6, R19, 0x30, R0, 0xfe, !PT ;  /* 0x0000003013067812 */ /* 0x000fe400078efe00 */
[----:B------:R-:W-:Y:S02]  /*01f0*/  LOP3.LUT R7, R19, 0x38, R0, 0xfe, !PT ;  /* 0x0000003813077812 */ /* 0x000fe400078efe00 */
[----:B------:R-:W-:-:S02]  /*0200*/  ISETP.LT.AND P4, PT, R8, 0x10000, !P0 ;  /* 0x000100000800780c */ /* 0x000fc40004781270 */
[----:B------:R-:W-:Y:S02]  /*0210*/  ISETP.LT.AND P3, PT, R4, 0x10000, !P0 ;  /* 0x000100000400780c */ /* 0x000fe40004761270 */
[----:B------:R-:W-:Y:S02]  /*0220*/  ISETP.LT.AND P2, PT, R6, 0x10000, !P0 ;  /* 0x000100000600780c */ /* 0x000fe40004741270 */
[----:B------:R-:W-:Y:S01]  /*0230*/  ISETP.LT.AND P0, PT, R7, 0x10000, !P0 ;  /* 0x000100000700780c */ /* 0x000fe20004701270 */
[C---:B------:R-:W-:Y:S02]  /*0240*/  VIADD R7, R5.reuse, 0x90 ;  /* 0x0000009005077836 */ /* 0x040fe40000000000 */
[C---:B------:R-:W-:Y:S02]  /*0250*/  VIADD R9, R5.reuse, 0xd8 ;  /* 0x000000d805097836 */ /* 0x040fe40000000000 */
[C---:B------:R-:W-:Y:S02]  /*0260*/  VIADD R11, R5.reuse, 0x120 ;  /* 0x00000120050b7836 */ /* 0x040fe40000000000 */
[----:B------:R-:W-:-:S02]  /*0270*/  VIADD R13, R5, 0x168 ;  /* 0x00000168050d7836 */ /* 0x000fc40000000000 */
[C---:B------:R-:W-:Y:S02]  /*0280*/  VIADD R23, R5.reuse, 0x1b0 ;  /* 0x000001b005177836 */ /* 0x040fe40000000000 */
[C---:B------:R-:W-:Y:S02]  /*0290*/  VIADD R25, R5.reuse, 0x1f8 ;  /* 0x000001f805197836 */ /* 0x040fe40000000000 */
[----:B-1----:R-:W-:-:S04]  /*02a0*/  IMAD.WIDE R2, R5, 0x4, R16 ;  /* 0x0000000405027825 */ /* 0x002fc800078e0210 */
[----:B------:R-:W-:-:S04]  /*02b0*/  IMAD.WIDE R4, R7, 0x4, R16 ;  /* 0x0000000407047825 */ /* 0x000fc800078e0210 */
[----:B------:R-:W-:-:S04]  /*02c0*/  IMAD.WIDE R6, R9, 0x4, R16 ;  /* 0x0000000409067825 */ /* 0x000fc800078e0210 */
[----:B------:R-:W-:Y:S01]  /*02d0*/  IMAD.WIDE R8, R11, 0x4, R16 ;  /* 0x000000040b087825 */ /* 0x000fe200078e0210 */
[----:B------:R-:W-:-:S03]  /*02e0*/  CS2R R20, SRZ ;  /* 0x0000000000147805 */ /* 0x000fc6000001ff00 */
[----:B------:R-:W-:-:S03]  /*02f0*/  IMAD.WIDE R10, R13, 0x4, R16 ;  /* 0x000000040d0a7825 */ /* 0x000fc600078e0210 */
[----:B------:R1:W3:Y:S01]  /*0300*/  @P6 LDG.E.EL R20, desc[UR6][R4.64] ;  /* 0x0000000604146981 */ /* 0x0002e2000c2e1900 */
[--C-:B------:R-:W-:Y:S01]  /*0310*/  IMAD.WIDE R12, R23, 0x4, R16.reuse ;  /* 0x00000004170c7825 */ /* 0x100fe200078e0210 */
[----:B------:R-:W-:Y:S02]  /*0320*/  CS2R R22, SRZ ;  /* 0x0000000000167805 */ /* 0x000fe4000001ff00 */
[----:B------:R-:W4:Y:S01]  /*0330*/  @P5 LDG.E.EL R21, desc[UR6][R6.64] ;  /* 0x0000000606155981 */ /* 0x000f22000c2e1900 */
[----:B------:R-:W-:Y:S01]  /*0340*/  IMAD.WIDE R16, R25, 0x4, R16 ;  /* 0x0000000419107825 */ /* 0x000fe200078e0210 */
[----:B------:R-:W-:Y:S02]  /*0350*/  CS2R R24, SRZ ;  /* 0x0000000000187805 */ /* 0x000fe4000001ff00 */
[----:B------:R-:W5:Y:S01]  /*0360*/  @P4 LDG.E.EL R22, desc[UR6][R8.64] ;  /* 0x0000000608164981 */ /* 0x000f62000c2e1900 */
[----:B------:R-:W-:-:S03]  /*0370*/  IMAD.MOV.U32 R26, RZ, RZ, RZ ;  /* 0x000000ffff1a7224 */ /* 0x000fc600078e00ff */
[----:B------:R-:W5:Y:S04]  /*0380*/  @P3 LDG.E.EL R24, desc[UR6][R10.64] ;  /* 0x000000060a183981 */ /* 0x000f68000c2e1900 */
[----:B------:R1:W5:Y:S04]  /*0390*/  @P2 LDG.E.EL R23, desc[UR6][R12.64] ;  /* 0x000000060c172981 */ /* 0x000368000c2e1900 */
[----:B------:R1:W5:Y:S04]  /*03a0*/  @P1 LDG.E.EL R25, desc[UR6][R2.64] ;  /* 0x0000000602191981 */ /* 0x000368000c2e1900 */
[----:B------:R-:W5:Y:S01]  /*03b0*/  @P0 LDG.E.EL R26, desc[UR6][R16.64] ;  /* 0x00000006101a0981 */ /* 0x000f62000c2e1900 */
[----:B------:R-:W1:Y:S01]  /*03c0*/  S2R R27, SR_TID.X ;  /* 0x00000000001b7919 */ /* 0x000e620000002100 */
[----:B------:R-:W1:Y:S01]  /*03d0*/  S2UR UR5, SR_CgaCtaId ;  /* 0x00000000000579c3 */ /* 0x000e620000008800 */
[----:B------:R-:W-:-:S02]  /*03e0*/  UMOV UR4, 0x400 ;  /* 0x0000040000047882 */ /* 0x000fc40000000000 */
[----:B01----:R-:W-:Y:S01]  /*03f0*/  UPRMT UR4, UR5, 0x654, UR4 ;  /* 0x0000065405047896 */ /* 0x003fe20008000004 */
[----:B------:R-:W-:Y:S01]  /*0400*/  IMAD.SHL.U32 R4, R27, 0x40, RZ ;  /* 0x000000401b047824 */ /* 0x000fe200078e00ff */
[----:B------:R-:W-:-:S04]  /*0410*/  SHF.R.U32.HI R5, RZ, 0x4, R27 ;  /* 0x00000004ff057819 */ /* 0x000fc8000001161b */
[----:B------:R-:W-:Y:S02]  /*0420*/  SGXT.U32 R5, R5, 0x3 ;  /* 0x000000030505781a */ /* 0x000fe40000000000 */
[----:B------:R-:W-:-:S04]  /*0430*/  LOP3.LUT R4, R4, 0x3c0, RZ, 0xc0, !PT ;  /* 0x000003c004047812 */ /* 0x000fc800078ec0ff */
[C---:B------:R-:W-:Y:S02]  /*0440*/  LOP3.LUT R5, R4.reuse, R5, RZ, 0xfc, !PT ;  /* 0x0000000504057212 */ /* 0x040fe400078efcff */
[----:B------:R-:W-:-:S05]  /*0450*/  LEA.HI R4, R4, UR4, RZ, 0x1e ;  /* 0x0000000404047c11 */ /* 0x000fca000f8ff0ff */
[----:B------:R-:W-:Y:S01]  /*0460*/  IMAD R13, R5, 0x4, R4 ;  /* 0x00000004050d7824 */ /* 0x000fe200078e0204 */
[C---:B------:R-:W-:Y:S01]  /*0470*/  LOP3.LUT R2, R27.reuse, 0x70, RZ, 0xc0, !PT ;  /* 0x000000701b027812 */ /* 0x040fe200078ec0ff */
[----:B------:R-:W-:-:S04]  /*0480*/  IMAD.SHL.U32 R8, R27, 0x4, RZ ;  /* 0x000000041b087824 */ /* 0x000fc800078e00ff */
[----:B------:R-:W-:Y:S01]  /*0490*/  VIADD R3, R2, UR4 ;  /* 0x0000000402037c36 */ /* 0x000fe20008000000 */
[----:B------:R-:W-:-:S05]  /*04a0*/  LOP3.LUT R8, R8, 0x1fc, RZ, 0xc0, !PT ;  /* 0x000001fc08087812 */ /* 0x000fca00078ec0ff */
[----:B------:R-:W-:Y:S02]  /*04b0*/  IMAD R4, R8, 0x4, R3 ;  /* 0x0000000408047824 */ /* 0x000fe400078e0203 */
[----:B------:R-:W-:Y:S01]  /*04c0*/  IMAD.SHL.U32 R18, R18, 0x4, RZ ;  /* 0x0000000412127824 */ /* 0x000fe200078e00ff */
[----:B------:R-:W0:Y:S04]  /*04d0*/  LDC.64 R2, c[0x0][0x218] ;  /* 0x00008600ff027b82 */ /* 0x000e280000000a00 */
[----:B------:R-:W-:-:S04]  /*04e0*/  LOP3.LUT R18, R19, 0x3c, R18, 0xf8, !PT ;  /* 0x0000003c13127812 */ /* 0x000fc800078ef812 */
[----:B------:R-:W-:-:S04]  /*04f0*/  SHF.R.S32.HI R9, RZ, 0x1f, R18 ;  /* 0x0000001fff097819 */ /* 0x000fc80000011412 */
[----:B------:R-:W-:-:S04]  /*0500*/  LEA.HI R9, R9, R18, RZ, 0x8 ;  /* 0x0000001209097211 */ /* 0x000fc800078f40ff */
[----:B------:R-:W-:Y:S02]  /*0510*/  LOP3.LUT R11, R9, 0xffffff00, RZ, 0xc0, !PT ;  /* 0xffffff00090b7812 */ /* 0x000fe400078ec0ff */
[----:B------:R-:W-:Y:S02]  /*0520*/  SHF.R.S32.HI R10, RZ, 0x8, R9 ;  /* 0x00000008ff0a7819 */ /* 0x000fe40000011409 */
[C---:B------:R-:W-:Y:S01]  /*0530*/  ISETP.GE.AND P0, PT, R18.reuse, 0x10000, PT ;  /* 0x000100001200780c */ /* 0x040fe20003f06270 */
[----:B------:R-:W-:Y:S01]  /*0540*/  IMAD.IADD R11, R18, 0x1, -R11 ;  /* 0x00000001120b7824 */ /* 0x000fe200078e0a0b */
[----:B------:R-:W-:Y:S02]  /*0550*/  LOP3.LUT R9, R15, R0, RZ, 0xfc, !PT ;  /* 0x000000000f097212 */ /* 0x000fe400078efcff */
[----:B------:R-:W-:Y:S01]  /*0560*/  LOP3.LUT R0, R15, 0x8, R0, 0xfe, !PT ;  /* 0x000000080f007812 */ /* 0x000fe200078efe00 */
[----:B------:R-:W-:Y:S01]  /*0570*/  IMAD R12, R10, 0x900, R11 ;  /* 0x000009000a0c7824 */ /* 0x000fe200078e020b */
[----:B------:R-:W-:-:S02]  /*0580*/  ISETP.LT.AND P1, PT, R9, 0x9, !P0 ;  /* 0x000000090900780c */ /* 0x000fc40004721270 */
[----:B------:R-:W-:Y:S01]  /*0590*/  ISETP.LT.AND P0, PT, R0, 0x9, !P0 ;  /* 0x000000090000780c */ /* 0x000fe20004701270 */
[----:B------:R-:W-:-:S04]  /*05a0*/  IMAD R11, R9, 0x100, R12 ;  /* 0x00000100090b7824 */ /* 0x000fc800078e020c */
[----:B0-----:R-:W-:Y:S01]  /*05b0*/  IMAD.WIDE R10, R11, 0x4, R2 ;  /* 0x000000040b0a7825 */ /* 0x001fe200078e0202 */
[----:B--2---:R-:W-:Y:S04]  /*05c0*/  STS [R13+0x20], R14 ;  /* 0x0000200e0d007388 */ /* 0x004fe80000000800 */
[----:B---3--:R-:W-:Y:S04]  /*05d0*/  STS [R13+0x40], R20 ;  /* 0x000040140d007388 */ /* 0x008fe80000000800 */
[----:B----4-:R-:W-:Y:S04]  /*05e0*/  STS [R13+0x60], R21 ;  /* 0x000060150d007388 */ /* 0x010fe80000000800 */
[----:B-----5:R-:W-:Y:S04]  /*05f0*/  STS [R13+0x80], R22 ;  /* 0x000080160d007388 */ /* 0x020fe80000000800 */
[----:B------:R-:W-:Y:S04]  /*0600*/  STS [R13+0xa0], R24 ;  /* 0x0000a0180d007388 */ /* 0x000fe80000000800 */
[----:B------:R-:W-:Y:S04]  /*0610*/  STS [R13+0xc0], R23 ;  /* 0x0000c0170d007388 */ /* 0x000fe80000000800 */
[----:B------:R-:W-:Y:S04]  /*0620*/  STS [R13], R25 ;  /* 0x000000190d007388 */ /* 0x000fe80000000800 */
[----:B------:R0:W-:Y:S01]  /*0630*/  STS [R13+0xe0], R26 ;  /* 0x0000e01a0d007388 */ /* 0x0001e20000000800 */
[----:B------:R-:W-:Y:S06]  /*0640*/  BAR.SYNC.DEFER_BLOCKING 0x0 ;  /* 0x0000000000007b1d */ /* 0x000fec0000010000 */
[----:B------:R-:W1:Y:S01]  /*0650*/  LDS.128 R4, [R4] ;  /* 0x0000000004047984 */ /* 0x000e620000000c00 */
[----:B0-----:R-:W-:-:S04]  /*0660*/  LOP3.LUT R13, R8, 0x200, RZ, 0xfc, !PT ;  /* 0x00000200080d7812 */ /* 0x001fc800078efcff */
[----:B------:R-:W-:-:S04]  /*0670*/  SHF.R.U32.HI R13, RZ, 0x2, R13 ;  /* 0x00000002ff0d7819 */ /* 0x000fc8000001160d */
[----:B------:R-:W-:-:S05]  /*0680*/  LOP3.LUT R13, R13, 0xf0, RZ, 0xc0, !PT ;  /* 0x000000f00d0d7812 */ /* 0x000fca00078ec0ff */
[----:B------:R-:W-:-:S04]  /*0690*/  VIADD R13, R13, UR4 ;  /* 0x000000040d0d7c36 */ /* 0x000fc80008000000 */
[----:B------:R-:W-:Y:S01]  /*06a0*/  IMAD R13, R8, 0x4, R13 ;  /* 0x00000004080d7824 */ /* 0x000fe200078e020d */
[----:B-1----:R0:W-:Y:S02]  /*06b0*/  @P1 STG.E.128 desc[UR6][R10.64], R4 ;  /* 0x000000040a001986 */ /* 0x0021e4000c101d06 */
[----:B0-----:R-:W-:Y:S05]  /*06c0*/  @!P0 EXIT ;  /* 0x000000000000894d */ /* 0x001fea0003800000 */
[----:B0-----:R-:W0:Y:S01]  /*06d0*/  LDS.128 R8, [R13+0x800] ;  /* 0x000800000d087984 */ /* 0x001e220000000c00 */
[----:B------:R-:W-:-:S04]  /*06e0*/  IMAD R5, R0, 0x100, R12 ;  /* 0x0000010000057824 */ /* 0x000fc800078e020c */
[----:B------:R-:W-:-:S05]  /*06f0*/  IMAD.WIDE R2, R5, 0x4, R2 ;  /* 0x0000000405027825 */ /* 0x000fca00078e0202 */
[----:B0-----:R-:W-:Y:S01]  /*0700*/  STG.E.128 desc[UR6][R2.64], R8 ;  /* 0x0000000802007986 */ /* 0x001fe2000c101d06 */
[----:B------:R-:W-:Y:S05]  /*0710*/  EXIT ;  /* 0x000000000000794d */ /* 0x000fea0003800000 */
.L_x_0:
[----:B------:R-:W-:-:S00]  /*0720*/  BRA `(.L_x_0) ;  /* 0xfffffffc00fc7947 */ /* 0x000fc0000383ffff */
[----:B------:R-:W-:-:S00]  /*0730*/  NOP ;  /* 0x0000000000007918 */ /* 0x000fc00000000000 */
        /* <DEDUP_REMOVED lines=12> */
.L_x_1:


//--------------------- .nv.shared.triton_poi_fused_2 --------------------------
	.section	.nv.shared.triton_poi_fused_2,"aw",@nobits
	.sectionflags	@""
	.align	16
	.zero		1024


//--------------------- .nv.constant0.triton_poi_fused_2 --------------------------
	.section	.nv.constant0.triton_poi_fused_2,"a",@progbits
	.sectionflags	@""
	.align	4
.nv.constant0.triton_poi_fused_2:
	.zero		552
